	.headerflags	@"EF_CUDA_TEXMODE_UNIFIED EF_CUDA_64BIT_ADDRESS EF_CUDA_ACCELERATORS EF_CUDA_SM90 EF_CUDA_VIRTUAL_SM(EF_CUDA_SM90)"
	.elftype	@"ET_EXEC"


//--------------------- .nv.info                  --------------------------
	.section	.nv.info,"",@"SHT_CUDA_INFO"
	.align	4


	//----- nvinfo : EIATTR_REGCOUNT
	.align		4
        /*0000*/ 	.byte	0x04, 0x2f
        /*0002*/ 	.short	(.L_1 - .L_0)
	.align		4
.L_0:
        /*0004*/ 	.word	index@(triton_poi_fused_argmin_0)
        /*0008*/ 	.word	0x00000010


	//----- nvinfo : EIATTR_MIN_STACK_SIZE
	.align		4
.L_1:
        /*000c*/ 	.byte	0x04, 0x12
        /*000e*/ 	.short	(.L_3 - .L_2)
	.align		4
.L_2:
        /*0010*/ 	.word	index@(triton_poi_fused_argmin_0)
        /*0014*/ 	.word	0x00000000


	//----- nvinfo : EIATTR_FRAME_SIZE
	.align		4
.L_3:
        /*0018*/ 	.byte	0x04, 0x11
        /*001a*/ 	.short	(.L_5 - .L_4)
	.align		4
.L_4:
        /*001c*/ 	.word	index@(triton_poi_fused_argmin_0)
        /*0020*/ 	.word	0x00000000


	//----- nvinfo : EIATTR_MIN_STACK_SIZE
	.align		4
.L_5:
        /*0024*/ 	.byte	0x04, 0x12
        /*0026*/ 	.short	(.L_7 - .L_6)
	.align		4
.L_6:
        /*0028*/ 	.word	index@(triton_poi_fused_argmin_0)
        /*002c*/ 	.word	0x00000000
.L_7:


//--------------------- .nv.info.triton_poi_fused_argmin_0 --------------------------
	.section	.nv.info.triton_poi_fused_argmin_0,"",@"SHT_CUDA_INFO"
	.sectionflags	@""
	.align	4


	//----- nvinfo : EIATTR_CUDA_API_VERSION
	.align		4
        /*0000*/ 	.byte	0x04, 0x37
        /*0002*/ 	.short	(.L_9 - .L_8)
.L_8:
        /*0004*/ 	.word	0x0000007c


	//----- nvinfo : EIATTR_KPARAM_INFO
	.align		4
.L_9:
        /*0008*/ 	.byte	0x04, 0x17
        /*000a*/ 	.short	(.L_11 - .L_10)
.L_10:
        /*000c*/ 	.word	0x00000000
        /*0010*/ 	.short	0x0002
        /*0012*/ 	.short	0x0010
        /*0014*/ 	.byte	0x00, 0xf0, 0x11, 0x00


	//----- nvinfo : EIATTR_KPARAM_INFO
	.align		4
.L_11:
        /*0018*/ 	.byte	0x04, 0x17
        /*001a*/ 	.short	(.L_13 - .L_12)
.L_12:
        /*001c*/ 	.word	0x00000000
        /*0020*/ 	.short	0x0001
        /*0022*/ 	.short	0x0008
        /*0024*/ 	.byte	0x00, 0xf4, 0x21, 0x00


	//----- nvinfo : EIATTR_KPARAM_INFO
	.align		4
.L_13:
        /*0028*/ 	.byte	0x04, 0x17
        /*002a*/ 	.short	(.L_15 - .L_14)
.L_14:
        /*002c*/ 	.word	0x00000000
        /*0030*/ 	.short	0x0000
        /*0032*/ 	.short	0x0000
        /*0034*/ 	.byte	0x00, 0xf4, 0x21, 0x00


	//----- nvinfo : EIATTR_SPARSE_MMA_MASK
	.align		4
.L_15:
        /*0038*/ 	.byte	0x03, 0x50
        /*003a*/ 	.short	0x0000


	//----- nvinfo : EIATTR_MAXREG_COUNT
	.align		4
        /*003c*/ 	.byte	0x03, 0x1b
        /*003e*/ 	.short	0x00ff


	//----- nvinfo : EIATTR_EXIT_INSTR_OFFSETS
	.align		4
        /*0040*/ 	.byte	0x04, 0x1c
        /*0042*/ 	.short	(.L_17 - .L_16)


	//   ....[0]....
.L_16:
        /*0044*/ 	.word	0x000004c0


	//   ....[1]....
        /*0048*/ 	.word	0x00000500


	//----- nvinfo : EIATTR_REQNTID
	.align		4
.L_17:
        /*004c*/ 	.byte	0x04, 0x10
        /*004e*/ 	.short	(.L_19 - .L_18)
.L_18:
        /*0050*/ 	.word	0x00000020
        /*0054*/ 	.word	0x00000001
        /*0058*/ 	.word	0x00000001


	//----- nvinfo : EIATTR_CBANK_PARAM_SIZE
	.align		4
.L_19:
        /*005c*/ 	.byte	0x03, 0x19
        /*005e*/ 	.short	0x0014


	//----- nvinfo : EIATTR_PARAM_CBANK
	.align		4
        /*0060*/ 	.byte	0x04, 0x0a
        /*0062*/ 	.short	(.L_21 - .L_20)
	.align		4
.L_20:
        /*0064*/ 	.word	index@(.nv.constant0.triton_poi_fused_argmin_0)
        /*0068*/ 	.short	0x0210
        /*006a*/ 	.short	0x0014


	//----- nvinfo : EIATTR_SW_WAR
	.align		4
.L_21:
        /*006c*/ 	.byte	0x04, 0x36
        /*006e*/ 	.short	(.L_23 - .L_22)
.L_22:
        /*0070*/ 	.word	0x00000008
.L_23:


//--------------------- .nv.callgraph             --------------------------
	.section	.nv.callgraph,"",@"SHT_CUDA_CALLGRAPH"
	.align	4
	.sectionentsize	8
	.align		4
        /*0000*/ 	.word	0x00000000
	.align		4
        /*0004*/ 	.word	0xffffffff
	.align		4
        /*0008*/ 	.word	0x00000000
	.align		4
        /*000c*/ 	.word	0xfffffffe
	.align		4
        /*0010*/ 	.word	0x00000000
	.align		4
        /*0014*/ 	.word	0xfffffffd
	.align		4
        /*0018*/ 	.word	0x00000000
	.align		4
        /*001c*/ 	.word	0xfffffffc


//--------------------- .text.triton_poi_fused_argmin_0 --------------------------
	.section	.text.triton_poi_fused_argmin_0,"ax",@progbits
	.align	128
        .global         triton_poi_fused_argmin_0
        .type           triton_poi_fused_argmin_0,@function
        .size           triton_poi_fused_argmin_0,(.L_x_1 - triton_poi_fused_argmin_0)
        .other          triton_poi_fused_argmin_0,@"STO_CUDA_ENTRY STV_DEFAULT"
triton_poi_fused_argmin_0:
.text.triton_poi_fused_argmin_0:
[----:B------:R-:W0:Y:S02]  /*0000*/  LDC R1, c[0x0][0x28] ;  /* 0x00000a00ff017b82 */ /* 0x000e240000000800 */
[----:B------:R-:W1:Y:S01]  /*0010*/  S2R R0, SR_TID.X ;  /* 0x0000000000007919 */ /* 0x000e620000002100 */
[----:B------:R-:W2:Y:S01]  /*0020*/  LDC.64 R2, c[0x0][0x210] ;  /* 0x00008400ff027b82 */ /* 0x000ea20000000a00 */
[----:B------:R-:W-:Y:S01]  /*0030*/  IMAD.MOV.U32 R4, RZ, RZ, RZ ;  /* 0x000000ffff047224 */ /* 0x000fe200078e00ff */
[----:B------:R-:W-:Y:S01]  /*0040*/  ULDC.64 UR4, c[0x0][0x208] ;  /* 0x0000820000047ab9 */ /* 0x000fe20000000a00 */
[----:B------:R-:W3:Y:S01]  /*0050*/  S2R R5, SR_CTAID.X ;  /* 0x0000000000057919 */ /* 0x000ee20000002500 */
[----:B------:R-:W-:Y:S01]  /*0060*/  CS2R R8, SRZ ;  /* 0x0000000000087805 */ /* 0x000fe2000001ff00 */
[----:B-1----:R-:W-:-:S05]  /*0070*/  IMAD.SHL.U32 R0, R0, 0x2, RZ ;  /* 0x0000000200007824 */ /* 0x002fca00078e00ff */
[----:B------:R-:W-:-:S05]  /*0080*/  LOP3.LUT R0, R0, 0x3e, RZ, 0xc0, !PT ;  /* 0x0000003e00007812 */ /* 0x000fca00078ec0ff */
[----:B---3--:R-:W-:Y:S02]  /*0090*/  IMAD R5, R5, 0x40, R0 ;  /* 0x0000004005057824 */ /* 0x008fe400078e0200 */
[----:B------:R-:W-:Y:S02]  /*00a0*/  IMAD.MOV.U32 R0, RZ, RZ, RZ ;  /* 0x000000ffff007224 */ /* 0x000fe400078e00ff */
[C---:B------:R-:W-:Y:S01]  /*00b0*/  IMAD.SHL.U32 R7, R5.reuse, 0x4, RZ ;  /* 0x0000000405077824 */ /* 0x040fe200078e00ff */
[----:B------:R-:W-:-:S03]  /*00c0*/  ISETP.GE.AND P6, PT, R5, 0x40, PT ;  /* 0x000000400500780c */ /* 0x000fc60003fc6270 */
[----:B--2---:R-:W-:Y:S01]  /*00d0*/  IMAD.WIDE R2, R7, 0x4, R2 ;  /* 0x0000000407027825 */ /* 0x004fe200078e0202 */
[----:B------:R-:W-:-:S09]  /*00e0*/  CS2R R6, SRZ ;  /* 0x0000000000067805 */ /* 0x000fd2000001ff00 */
[----:B------:R-:W2:Y:S04]  /*00f0*/  @!P6 LDG.E.EL R0, desc[UR4][R2.64] ;  /* 0x000000040200e981 */ /* 0x000ea8000c2e1900 */
[----:B------:R-:W3:Y:S04]  /*0100*/  @!P6 LDG.E.EL R4, desc[UR4][R2.64+0x10] ;  /* 0x000010040204e981 */ /* 0x000ee8000c2e1900 */
[----:B------:R-:W4:Y:S04]  /*0110*/  @!P6 LDG.E.EL R7, desc[UR4][R2.64+0x4] ;  /* 0x000004040207e981 */ /* 0x000f28000c2e1900 */
[----:B------:R-:W5:Y:S04]  /*0120*/  @!P6 LDG.E.EL R9, desc[UR4][R2.64+0x14] ;  /* 0x000014040209e981 */ /* 0x000f68000c2e1900 */
[----:B------:R-:W5:Y:S04]  /*0130*/  @!P6 LDG.E.EL R6, desc[UR4][R2.64+0x8] ;  /* 0x000008040206e981 */ /* 0x000f68000c2e1900 */
[----:B------:R-:W5:Y:S01]  /*0140*/  @!P6 LDG.E.EL R8, desc[UR4][R2.64+0x18] ;  /* 0x000018040208e981 */ /* 0x000f62000c2e1900 */
[----:B------:R-:W-:-:S06]  /*0150*/  CS2R R10, SRZ ;  /* 0x00000000000a7805 */ /* 0x000fcc000001ff00 */
[----:B------:R-:W5:Y:S04]  /*0160*/  @!P6 LDG.E.EL R10, desc[UR4][R2.64+0xc] ;  /* 0x00000c04020ae981 */ /* 0x000f68000c2e1900 */
[----:B------:R1:W5:Y:S02]  /*0170*/  @!P6 LDG.E.EL R11, desc[UR4][R2.64+0x1c] ;  /* 0x00001c04020be981 */ /* 0x000364000c2e1900 */
[----:B-1----:R-:W1:Y:S02]  /*0180*/  LDC.64 R2, c[0x0][0x218] ;  /* 0x00008600ff027b82 */ /* 0x002e640000000a00 */
[----:B-1----:R-:W-:Y:S01]  /*0190*/  IMAD.WIDE R2, R5, 0x8, R2 ;  /* 0x0000000805027825 */ /* 0x002fe200078e0202 */
[----:B--2---:R-:W-:Y:S02]  /*01a0*/  FSETP.NAN.AND P0, PT, R0, R0, PT ;  /* 0x000000000000720b */ /* 0x004fe40003f08000 */
[----:B---3--:R-:W-:-:S02]  /*01b0*/  FSETP.NAN.AND P2, PT, R4, R4, PT ;  /* 0x000000040400720b */ /* 0x008fc40003f48000 */
[CC--:B----4-:R-:W-:Y:S02]  /*01c0*/  FSETP.NUM.AND P3, PT, R7.reuse, R7.reuse, P0 ;  /* 0x000000070700720b */ /* 0x0d0fe40000767000 */
[----:B------:R-:W-:Y:S02]  /*01d0*/  FSETP.NAN.AND P4, PT, R7, R7, P0 ;  /* 0x000000070700720b */ /* 0x000fe40000788000 */
[CC--:B-----5:R-:W-:Y:S02]  /*01e0*/  FSETP.NUM.AND P1, PT, R9.reuse, R9.reuse, P2 ;  /* 0x000000090900720b */ /* 0x0e0fe40001727000 */
[----:B------:R-:W-:Y:S02]  /*01f0*/  FSETP.NAN.AND P0, PT, R9, R9, P2 ;  /* 0x000000090900720b */ /* 0x000fe40001708000 */
[CC--:B------:R-:W-:Y:S02]  /*0200*/  FSETP.LT.OR P2, PT, R0.reuse, R7.reuse, P3 ;  /* 0x000000070000720b */ /* 0x0c0fe40001f41400 */
[----:B------:R-:W-:-:S02]  /*0210*/  FSETP.EQ.OR P4, PT, R0, R7, P4 ;  /* 0x000000070000720b */ /* 0x000fc40002782400 */
[CC--:B------:R-:W-:Y:S02]  /*0220*/  FSETP.LT.OR P1, PT, R4.reuse, R9.reuse, P1 ;  /* 0x000000090400720b */ /* 0x0c0fe40000f21400 */
[----:B------:R-:W-:Y:S02]  /*0230*/  FSETP.EQ.OR P3, PT, R4, R9, P0 ;  /* 0x000000090400720b */ /* 0x000fe40000762400 */
[----:B------:R-:W-:Y:S02]  /*0240*/  PLOP3.LUT P0, PT, P2, P4, PT, 0xa8, 0x0 ;  /* 0x000000000000781c */ /* 0x000fe40001709570 */
[----:B------:R-:W-:Y:S02]  /*0250*/  PLOP3.LUT P1, PT, P1, P3, PT, 0xa8, 0x0 ;  /* 0x000000000000781c */ /* 0x000fe40000f27570 */
[----:B------:R-:W-:Y:S02]  /*0260*/  FSEL R7, R0, R7, P0 ;  /* 0x0000000700077208 */ /* 0x000fe40000000000 */
[----:B------:R-:W-:-:S02]  /*0270*/  FSEL R9, R4, R9, P1 ;  /* 0x0000000904097208 */ /* 0x000fc40000800000 */
[----:B------:R-:W-:Y:S02]  /*0280*/  FSETP.NAN.AND P2, PT, R7, R7, PT ;  /* 0x000000070700720b */ /* 0x000fe40003f48000 */
[----:B------:R-:W-:Y:S02]  /*0290*/  FSETP.NAN.AND P5, PT, R9, R9, PT ;  /* 0x000000090900720b */ /* 0x000fe40003fa8000 */
[CC--:B------:R-:W-:Y:S02]  /*02a0*/  FSETP.NUM.AND P3, PT, R6.reuse, R6.reuse, P2 ;  /* 0x000000060600720b */ /* 0x0c0fe40001767000 */
[----:B------:R-:W-:Y:S02]  /*02b0*/  FSETP.NAN.AND P2, PT, R6, R6, P2 ;  /* 0x000000060600720b */ /* 0x000fe40001748000 */
[CC--:B------:R-:W-:Y:S02]  /*02c0*/  FSETP.NUM.AND P4, PT, R8.reuse, R8.reuse, P5 ;  /* 0x000000080800720b */ /* 0x0c0fe40002f87000 */
[----:B------:R-:W-:-:S02]  /*02d0*/  FSETP.NAN.AND P5, PT, R8, R8, P5 ;  /* 0x000000080800720b */ /* 0x000fc40002fa8000 */
[CC--:B------:R-:W-:Y:S02]  /*02e0*/  FSETP.LT.OR P3, PT, R7.reuse, R6.reuse, P3 ;  /* 0x000000060700720b */ /* 0x0c0fe40001f61400 */
[----:B------:R-:W-:Y:S02]  /*02f0*/  FSETP.EQ.OR P2, PT, R7, R6, P2 ;  /* 0x000000060700720b */ /* 0x000fe40001742400 */
[CC--:B------:R-:W-:Y:S02]  /*0300*/  FSETP.LT.OR P4, PT, R9.reuse, R8.reuse, P4 ;  /* 0x000000080900720b */ /* 0x0c0fe40002781400 */
[----:B------:R-:W-:Y:S02]  /*0310*/  FSETP.EQ.OR P5, PT, R9, R8, P5 ;  /* 0x000000080900720b */ /* 0x000fe40002fa2400 */
[----:B------:R-:W-:Y:S02]  /*0320*/  PLOP3.LUT P2, PT, P3, P2, PT, 0xa8, 0x0 ;  /* 0x000000000000781c */ /* 0x000fe40001f45570 */
[----:B------:R-:W-:-:S02]  /*0330*/  PLOP3.LUT P4, PT, P4, P5, PT, 0xa8, 0x0 ;  /* 0x000000000000781c */ /* 0x000fc4000278b570 */
[----:B------:R-:W-:Y:S02]  /*0340*/  FSEL R7, R7, R6, P2 ;  /* 0x0000000607077208 */ /* 0x000fe40001000000 */
[----:B------:R-:W-:Y:S02]  /*0350*/  SEL R13, RZ, 0x1, P0 ;  /* 0x00000001ff0d7807 */ /* 0x000fe40000000000 */
[----:B------:R-:W-:Y:S02]  /*0360*/  SEL R0, RZ, 0x1, P1 ;  /* 0x00000001ff007807 */ /* 0x000fe40000800000 */
[----:B------:R-:W-:Y:S02]  /*0370*/  FSEL R8, R9, R8, P4 ;  /* 0x0000000809087208 */ /* 0x000fe40002000000 */
[----:B------:R-:W-:Y:S02]  /*0380*/  SEL R13, R13, 0x2, P2 ;  /* 0x000000020d0d7807 */ /* 0x000fe40001000000 */
[----:B------:R-:W-:-:S02]  /*0390*/  FSETP.NAN.AND P1, PT, R7, R7, PT ;  /* 0x000000070700720b */ /* 0x000fc40003f28000 */
[----:B------:R-:W-:Y:S02]  /*03a0*/  SEL R9, R0, 0x2, P4 ;  /* 0x0000000200097807 */ /* 0x000fe40002000000 */
[----:B------:R-:W-:Y:S02]  /*03b0*/  FSETP.NAN.AND P0, PT, R8, R8, PT ;  /* 0x000000080800720b */ /* 0x000fe40003f08000 */
[----:B------:R-:W-:Y:S02]  /*03c0*/  FSETP.NAN.AND P3, PT, R10, R10, PT ;  /* 0x0000000a0a00720b */ /* 0x000fe40003f68000 */
[----:B------:R-:W-:Y:S02]  /*03d0*/  SEL R4, R13, 0x3, P1 ;  /* 0x000000030d047807 */ /* 0x000fe40000800000 */
[----:B------:R-:W-:Y:S02]  /*03e0*/  FSETP.NAN.AND P2, PT, R11, R11, PT ;  /* 0x0000000b0b00720b */ /* 0x000fe40003f48000 */
[----:B------:R-:W-:-:S02]  /*03f0*/  SEL R0, R9, 0x3, P0 ;  /* 0x0000000309007807 */ /* 0x000fc40000000000 */
[----:B------:R-:W-:Y:S02]  /*0400*/  FSETP.NEU.AND P4, PT, R7, R10, PT ;  /* 0x0000000a0700720b */ /* 0x000fe40003f8d000 */
[----:B------:R-:W-:Y:S02]  /*0410*/  SEL R4, R4, 0x3, P3 ;  /* 0x0000000304047807 */ /* 0x000fe40001800000 */
[----:B------:R-:W-:Y:S02]  /*0420*/  FSETP.NEU.AND P5, PT, R8, R11, PT ;  /* 0x0000000b0800720b */ /* 0x000fe40003fad000 */
[----:B------:R-:W-:Y:S02]  /*0430*/  SEL R0, R0, 0x3, P2 ;  /* 0x0000000300007807 */ /* 0x000fe40001000000 */
[----:B------:R-:W-:Y:S02]  /*0440*/  SEL R4, R13, R4, !P4 ;  /* 0x000000040d047207 */ /* 0x000fe40006000000 */
[----:B------:R-:W-:-:S02]  /*0450*/  SEL R0, R9, R0, !P5 ;  /* 0x0000000009007207 */ /* 0x000fc40006800000 */
[----:B------:R-:W-:Y:S02]  /*0460*/  @P1 SEL R4, R4, R13, P3 ;  /* 0x0000000d04041207 */ /* 0x000fe40001800000 */
[----:B------:R-:W-:Y:S02]  /*0470*/  FSETP.GEU.AND P4, PT, R7, R10, PT ;  /* 0x0000000a0700720b */ /* 0x000fe40003f8e000 */
[----:B------:R-:W-:Y:S02]  /*0480*/  FSETP.GEU.AND P1, PT, R8, R11, PT ;  /* 0x0000000b0800720b */ /* 0x000fe40003f2e000 */
[----:B------:R-:W-:Y:S02]  /*0490*/  @P0 SEL R0, R0, R9, P2 ;  /* 0x0000000900000207 */ /* 0x000fe40001000000 */
[----:B------:R-:W-:Y:S02]  /*04a0*/  SEL R4, R13, R4, !P4 ;  /* 0x000000040d047207 */ /* 0x000fe40006000000 */
[----:B------:R-:W-:Y:S01]  /*04b0*/  SEL R6, R9, R0, !P1 ;  /* 0x0000000009067207 */ /* 0x000fe20004800000 */
[----:B------:R-:W-:Y:S06]  /*04c0*/  @P6 EXIT ;  /* 0x000000000000694d */ /* 0x000fec0003800000 */
[----:B------:R-:W-:Y:S02]  /*04d0*/  IMAD.MOV.U32 R5, RZ, RZ, RZ ;  /* 0x000000ffff057224 */ /* 0x000fe400078e00ff */
[----:B------:R-:W-:-:S05]  /*04e0*/  IMAD.MOV.U32 R7, RZ, RZ, RZ ;  /* 0x000000ffff077224 */ /* 0x000fca00078e00ff */
[----:B------:R-:W-:Y:S01]  /*04f0*/  STG.E.128 desc[UR4][R2.64], R4 ;  /* 0x0000000402007986 */ /* 0x000fe2000c101d04 */
[----:B------:R-:W-:Y:S05]  /*0500*/  EXIT ;  /* 0x000000000000794d */ /* 0x000fea0003800000 */
.L_x_0:
[----:B------:R-:W-:-:S00]  /*0510*/  BRA `(.L_x_0) ;  /* 0xfffffffc00fc7947 */ /* 0x000fc0000383ffff */
[----:B------:R-:W-:-:S00]  /*0520*/  NOP ;  /* 0x0000000000007918 */ /* 0x000fc00000000000 */
        /* <DEDUP_REMOVED lines=13> */
.L_x_1:


//--------------------- .nv.constant0.triton_poi_fused_argmin_0 --------------------------
	.section	.nv.constant0.triton_poi_fused_argmin_0,"a",@progbits
	.sectionflags	@""
	.align	4
.nv.constant0.triton_poi_fused_argmin_0:
	.zero		548
